	.headerflags	@"EF_CUDA_TEXMODE_UNIFIED EF_CUDA_64BIT_ADDRESS EF_CUDA_ACCELERATORS EF_CUDA_SM90 EF_CUDA_VIRTUAL_SM(EF_CUDA_SM90)"
	.elftype	@"ET_EXEC"


//--------------------- .nv.info                  --------------------------
	.section	.nv.info,"",@"SHT_CUDA_INFO"
	.align	4


	//----- nvinfo : EIATTR_REGCOUNT
	.align		4
        /*0000*/ 	.byte	0x04, 0x2f
        /*0002*/ 	.short	(.L_3 - .L_2)
	.align		4
.L_2:
        /*0004*/ 	.word	index@(triton_poi_fused__native_batch_norm_legit_no_training_add_relu_18)
        /*0008*/ 	.word	0x00000020


	//----- nvinfo : EIATTR_MIN_STACK_SIZE
	.align		4
.L_3:
        /*000c*/ 	.byte	0x04, 0x12
        /*000e*/ 	.short	(.L_5 - .L_4)
	.align		4
.L_4:
        /*0010*/ 	.word	index@(triton_poi_fused__native_batch_norm_legit_no_training_add_relu_18)
        /*0014*/ 	.word	0x00000000


	//----- nvinfo : EIATTR_FRAME_SIZE
	.align		4
.L_5:
        /*0018*/ 	.byte	0x04, 0x11
        /*001a*/ 	.short	(.L_7 - .L_6)
	.align		4
.L_6:
        /*001c*/ 	.word	index@(triton_poi_fused__native_batch_norm_legit_no_training_add_relu_18)
        /*0020*/ 	.word	0x00000000


	//----- nvinfo : EIATTR_MIN_STACK_SIZE
	.align		4
.L_7:
        /*0024*/ 	.byte	0x04, 0x12
        /*0026*/ 	.short	(.L_9 - .L_8)
	.align		4
.L_8:
        /*0028*/ 	.word	index@(triton_poi_fused__native_batch_norm_legit_no_training_add_relu_18)
        /*002c*/ 	.word	0x00000000
.L_9:


//--------------------- .nv.info.triton_poi_fused__native_batch_norm_legit_no_training_add_relu_18 --------------------------
	.section	.nv.info.triton_poi_fused__native_batch_norm_legit_no_training_add_relu_18,"",@"SHT_CUDA_INFO"
	.sectionflags	@""
	.align	4


	//----- nvinfo : EIATTR_CUDA_API_VERSION
	.align		4
        /*0000*/ 	.byte	0x04, 0x37
        /*0002*/ 	.short	(.L_11 - .L_10)
.L_10:
        /*0004*/ 	.word	0x0000007c


	//----- nvinfo : EIATTR_KPARAM_INFO
	.align		4
.L_11:
        /*0008*/ 	.byte	0x04, 0x17
        /*000a*/ 	.short	(.L_13 - .L_12)
.L_12:
        /*000c*/ 	.word	0x00000000
        /*0010*/ 	.short	0x0008
        /*0012*/ 	.short	0x003c
        /*0014*/ 	.byte	0x00, 0xf0, 0x11, 0x00


	//----- nvinfo : EIATTR_KPARAM_INFO
	.align		4
.L_13:
        /*0018*/ 	.byte	0x04, 0x17
        /*001a*/ 	.short	(.L_15 - .L_14)
.L_14:
        /*001c*/ 	.word	0x00000000
        /*0020*/ 	.short	0x0007
        /*0022*/ 	.short	0x0038
        /*0024*/ 	.byte	0x00, 0xf0, 0x11, 0x00


	//----- nvinfo : EIATTR_KPARAM_INFO
	.align		4
.L_15:
        /*0028*/ 	.byte	0x04, 0x17
        /*002a*/ 	.short	(.L_17 - .L_16)
.L_16:
        /*002c*/ 	.word	0x00000000
        /*0030*/ 	.short	0x0006
        /*0032*/ 	.short	0x0030
        /*0034*/ 	.byte	0x00, 0xf4, 0x21, 0x00


	//----- nvinfo : EIATTR_KPARAM_INFO
	.align		4
.L_17:
        /*0038*/ 	.byte	0x04, 0x17
        /*003a*/ 	.short	(.L_19 - .L_18)
.L_18:
        /*003c*/ 	.word	0x00000000
        /*0040*/ 	.short	0x0005
        /*0042*/ 	.short	0x0028
        /*0044*/ 	.byte	0x00, 0xf4, 0x21, 0x00


	//----- nvinfo : EIATTR_KPARAM_INFO
	.align		4
.L_19:
        /*0048*/ 	.byte	0x04, 0x17
        /*004a*/ 	.short	(.L_21 - .L_20)
.L_20:
        /*004c*/ 	.word	0x00000000
        /*0050*/ 	.short	0x0004
        /*0052*/ 	.short	0x0020
        /*0054*/ 	.byte	0x00, 0xf4, 0x21, 0x00


	//----- nvinfo : EIATTR_KPARAM_INFO
	.align		4
.L_21:
        /*0058*/ 	.byte	0x04, 0x17
        /*005a*/ 	.short	(.L_23 - .L_22)
.L_22:
        /*005c*/ 	.word	0x00000000
        /*0060*/ 	.short	0x0003
        /*0062*/ 	.short	0x0018
        /*0064*/ 	.byte	0x00, 0xf4, 0x21, 0x00


	//----- nvinfo : EIATTR_KPARAM_INFO
	.align		4
.L_23:
        /*0068*/ 	.byte	0x04, 0x17
        /*006a*/ 	.short	(.L_25 - .L_24)
.L_24:
        /*006c*/ 	.word	0x00000000
        /*0070*/ 	.short	0x0002
        /*0072*/ 	.short	0x0010
        /*0074*/ 	.byte	0x00, 0xf4, 0x21, 0x00


	//----- nvinfo : EIATTR_KPARAM_INFO
	.align		4
.L_25:
        /*0078*/ 	.byte	0x04, 0x17
        /*007a*/ 	.short	(.L_27 - .L_26)
.L_26:
        /*007c*/ 	.word	0x00000000
        /*0080*/ 	.short	0x0001
        /*0082*/ 	.short	0x0008
        /*0084*/ 	.byte	0x00, 0xf4, 0x21, 0x00


	//----- nvinfo : EIATTR_KPARAM_INFO
	.align		4
.L_27:
        /*0088*/ 	.byte	0x04, 0x17
        /*008a*/ 	.short	(.L_29 - .L_28)
.L_28:
        /*008c*/ 	.word	0x00000000
        /*0090*/ 	.short	0x0000
        /*0092*/ 	.short	0x0000
        /*0094*/ 	.byte	0x00, 0xf4, 0x21, 0x00


	//----- nvinfo : EIATTR_SPARSE_MMA_MASK
	.align		4
.L_29:
        /*0098*/ 	.byte	0x03, 0x50
        /*009a*/ 	.short	0x0000


	//----- nvinfo : EIATTR_MAXREG_COUNT
	.align		4
        /*009c*/ 	.byte	0x03, 0x1b
        /*009e*/ 	.short	0x00ff


	//----- nvinfo : EIATTR_EXIT_INSTR_OFFSETS
	.align		4
        /*00a0*/ 	.byte	0x04, 0x1c
        /*00a2*/ 	.short	(.L_31 - .L_30)


	//   ....[0]....
.L_30:
        /*00a4*/ 	.word	0x00000e10


	//   ....[1]....
        /*00a8*/ 	.word	0x00000ed0


	//----- nvinfo : EIATTR_REQNTID
	.align		4
.L_31:
        /*00ac*/ 	.byte	0x04, 0x10
        /*00ae*/ 	.short	(.L_33 - .L_32)
.L_32:
        /*00b0*/ 	.word	0x00000080
        /*00b4*/ 	.word	0x00000001
        /*00b8*/ 	.word	0x00000001


	//----- nvinfo : EIATTR_CBANK_PARAM_SIZE
	.align		4
.L_33:
        /*00bc*/ 	.byte	0x03, 0x19
        /*00be*/ 	.short	0x0040


	//----- nvinfo : EIATTR_PARAM_CBANK
	.align		4
        /*00c0*/ 	.byte	0x04, 0x0a
        /*00c2*/ 	.short	(.L_35 - .L_34)
	.align		4
.L_34:
        /*00c4*/ 	.word	index@(.nv.constant0.triton_poi_fused__native_batch_norm_legit_no_training_add_relu_18)
        /*00c8*/ 	.short	0x0210
        /*00ca*/ 	.short	0x0040


	//----- nvinfo : EIATTR_SW_WAR
	.align		4
.L_35:
        /*00cc*/ 	.byte	0x04, 0x36
        /*00ce*/ 	.short	(.L_37 - .L_36)
.L_36:
        /*00d0*/ 	.word	0x00000008
.L_37:


//--------------------- .nv.callgraph             --------------------------
	.section	.nv.callgraph,"",@"SHT_CUDA_CALLGRAPH"
	.align	4
	.sectionentsize	8
	.align		4
        /*0000*/ 	.word	0x00000000
	.align		4
        /*0004*/ 	.word	0xffffffff
	.align		4
        /*0008*/ 	.word	0x00000000
	.align		4
        /*000c*/ 	.word	0xfffffffe
	.align		4
        /*0010*/ 	.word	0x00000000
	.align		4
        /*0014*/ 	.word	0xfffffffd
	.align		4
        /*0018*/ 	.word	0x00000000
	.align		4
        /*001c*/ 	.word	0xfffffffc


//--------------------- .nv.constant4             --------------------------
	.section	.nv.constant4,"a",@progbits
	.align	8
	.align		8
.nv.constant4:
        /*0000*/ 	.dword	_$_str
	.align		8
        /*0008*/ 	.dword	_$_str_$_2


//--------------------- .text.triton_poi_fused__native_batch_norm_legit_no_training_add_relu_18 --------------------------
	.section	.text.triton_poi_fused__native_batch_norm_legit_no_training_add_relu_18,"ax",@progbits
	.sectionflags	@"SHF_BARRIERS=1"
	.align	128
        .global         triton_poi_fused__native_batch_norm_legit_no_training_add_relu_18
        .type           triton_poi_fused__native_batch_norm_legit_no_training_add_relu_18,@function
        .size           triton_poi_fused__native_batch_norm_legit_no_training_add_relu_18,(.L_x_1 - triton_poi_fused__native_batch_norm_legit_no_training_add_relu_18)
        .other          triton_poi_fused__native_batch_norm_legit_no_training_add_relu_18,@"STO_CUDA_ENTRY STV_DEFAULT"
triton_poi_fused__native_batch_norm_legit_no_training_add_relu_18:
.text.triton_poi_fused__native_batch_norm_legit_no_training_add_relu_18:
[----:B------:R-:W0:Y:S08]  /*0000*/  LDC R1, c[0x0][0x28] ;  /* 0x00000a00ff017b82 */ /* 0x000e300000000800 */
[----:B------:R-:W1:Y:S01]  /*0010*/  S2UR UR9, SR_CTAID.X ;  /* 0x00000000000979c3 */ /* 0x000e620000002500 */
[----:B------:R-:W-:Y:S01]  /*0020*/  ULDC.64 UR4, c[0x0][0x220] ;  /* 0x0000880000047ab9 */ /* 0x000fe20000000a00 */
[----:B------:R-:W-:Y:S01]  /*0030*/  ULDC.64 UR10, c[0x0][0x208] ;  /* 0x00008200000a7ab9 */ /* 0x000fe20000000a00 */
[----:B------:R-:W2:Y:S01]  /*0040*/  S2R R7, SR_CTAID.Y ;  /* 0x0000000000077919 */ /* 0x000ea20000002600 */
[----:B------:R-:W-:Y:S01]  /*0050*/  ULDC.64 UR6, c[0x0][0x228] ;  /* 0x00008a0000067ab9 */ /* 0x000fe20000000a00 */
[----:B------:R-:W3:Y:S03]  /*0060*/  S2R R26, SR_TID.X ;  /* 0x00000000001a7919 */ /* 0x000ee60000002100 */
[----:B------:R-:W4:Y:S01]  /*0070*/  LDC.64 R2, c[0x0][0x210] ;  /* 0x00008400ff027b82 */ /* 0x000f220000000a00 */
[----:B------:R-:W-:-:S02]  /*0080*/  CS2R R12, SRZ ;  /* 0x00000000000c7805 */ /* 0x000fc4000001ff00 */
[----:B------:R-:W-:-:S05]  /*0090*/  CS2R R24, SRZ ;  /* 0x0000000000187805 */ /* 0x000fca000001ff00 */
[----:B------:R-:W5:Y:S01]  /*00a0*/  LDC.64 R16, c[0x0][0x238] ;  /* 0x00008e00ff107b82 */ /* 0x000f620000000a00 */
[----:B-1----:R-:W-:Y:S02]  /*00b0*/  UISETP.GE.AND UP0, UPT, UR9, 0x20, UPT ;  /* 0x000000200900788c */ /* 0x002fe4000bf06270 */
[----:B------:R-:W-:-:S04]  /*00c0*/  UIMAD.WIDE UR4, UR9, 0x4, UR4 ;  /* 0x00000004090478a5 */ /* 0x000fc8000f8e0204 */
[----:B------:R-:W-:Y:S02]  /*00d0*/  PLOP3.LUT P0, PT, PT, PT, UP0, 0x80, 0x0 ;  /* 0x000000000000781c */ /* 0x000fe40003f0f008 */
[----:B------:R-:W-:Y:S02]  /*00e0*/  IMAD.U32 R20, RZ, RZ, UR4 ;  /* 0x00000004ff147e24 */ /* 0x000fe4000f8e00ff */
[----:B------:R-:W-:Y:S01]  /*00f0*/  IMAD.U32 R21, RZ, RZ, UR5 ;  /* 0x00000005ff157e24 */ /* 0x000fe2000f8e00ff */
[----:B------:R-:W-:-:S08]  /*0100*/  ULDC.64 UR4, c[0x0][0x218] ;  /* 0x0000860000047ab9 */ /* 0x000fd00000000a00 */
[----:B------:R-:W5:Y:S01]  /*0110*/  @!P0 LDG.E.EL R20, desc[UR10][R20.64] ;  /* 0x0000000a14148981 */ /* 0x000f62000c2e1900 */
[----:B------:R-:W-:Y:S01]  /*0120*/  PLOP3.LUT P1, PT, PT, PT, UP0, 0x80, 0x0 ;  /* 0x000000000000781c */ /* 0x000fe20003f2f008 */
[----:B--2---:R-:W-:Y:S01]  /*0130*/  IMAD.SHL.U32 R9, R7, 0x400, RZ ;  /* 0x0000040007097824 */ /* 0x004fe200078e00ff */
[----:B------:R-:W-:Y:S01]  /*0140*/  UIMAD.WIDE UR4, UR9, 0x4, UR4 ;  /* 0x00000004090478a5 */ /* 0x000fe2000f8e0204 */
[----:B------:R-:W-:Y:S01]  /*0150*/  PLOP3.LUT P0, PT, PT, PT, UP0, 0x80, 0x0 ;  /* 0x000000000000781c */ /* 0x000fe20003f0f008 */
[----:B------:R-:W-:Y:S02]  /*0160*/  UIMAD.WIDE UR6, UR9, 0x4, UR6 ;  /* 0x00000004090678a5 */ /* 0x000fe4000f8e0206 */
[----:B---3--:R-:W-:Y:S02]  /*0170*/  LOP3.LUT R27, R9, 0x7f, R26, 0xf8, !PT ;  /* 0x0000007f091b7812 */ /* 0x008fe400078ef81a */
[----:B------:R-:W-:Y:S01]  /*0180*/  MOV R4, UR4 ;  /* 0x0000000400047c02 */ /* 0x000fe20008000f00 */
[----:B------:R-:W-:Y:S01]  /*0190*/  IMAD.U32 R5, RZ, RZ, UR5 ;  /* 0x00000005ff057e24 */ /* 0x000fe2000f8e00ff */
[----:B------:R-:W-:Y:S01]  /*01a0*/  MOV R15, UR7 ;  /* 0x00000007000f7c02 */ /* 0x000fe20008000f00 */
[----:B------:R-:W-:Y:S01]  /*01b0*/  IMAD.U32 R14, RZ, RZ, UR6 ;  /* 0x00000006ff0e7e24 */ /* 0x000fe2000f8e00ff */
[----:B------:R-:W-:Y:S01]  /*01c0*/  ULDC.64 UR4, c[0x0][0x230] ;  /* 0x00008c0000047ab9 */ /* 0x000fe20000000a00 */
[----:B------:R-:W-:-:S02]  /*01d0*/  PLOP3.LUT P3, PT, PT, PT, UP0, 0x80, 0x0 ;  /* 0x000000000000781c */ /* 0x000fc40003f6f008 */
[----:B------:R-:W-:Y:S01]  /*01e0*/  LEA R27, R27, UR9, 0x5 ;  /* 0x000000091b1b7c11 */ /* 0x000fe2000f8e28ff */
[----:B------:R-:W-:Y:S01]  /*01f0*/  UIMAD.WIDE UR4, UR9, 0x4, UR4 ;  /* 0x00000004090478a5 */ /* 0x000fe2000f8e0204 */
[----:B------:R-:W-:Y:S01]  /*0200*/  PLOP3.LUT P2, PT, PT, PT, UP0, 0x80, 0x0 ;  /* 0x000000000000781c */ /* 0x000fe20003f4f008 */
[----:B------:R1:W2:Y:S04]  /*0210*/  @!P1 LDG.E.EL R8, desc[UR10][R14.64] ;  /* 0x0000000a0e089981 */ /* 0x0002a8000c2e1900 */
[----:B------:R3:W2:Y:S01]  /*0220*/  @!P0 LDG.E.EL R11, desc[UR10][R4.64] ;  /* 0x0000000a040b8981 */ /* 0x0006a2000c2e1900 */
[----:B------:R-:W-:Y:S01]  /*0230*/  IMAD.U32 R22, RZ, RZ, UR4 ;  /* 0x00000004ff167e24 */ /* 0x000fe2000f8e00ff */
[----:B------:R-:W-:Y:S01]  /*0240*/  MOV R23, UR5 ;  /* 0x0000000500177c02 */ /* 0x000fe20008000f00 */
[----:B-1----:R-:W-:Y:S01]  /*0250*/  VIADD R15, R27, 0x4000 ;  /* 0x000040001b0f7836 */ /* 0x002fe20000000000 */
[----:B------:R-:W-:-:S03]  /*0260*/  PLOP3.LUT P0, PT, PT, PT, UP0, 0x80, 0x0 ;  /* 0x000000000000781c */ /* 0x000fc60003f0f008 */
[----:B------:R1:W2:Y:S01]  /*0270*/  @!P3 LDG.E.EL R21, desc[UR10][R22.64] ;  /* 0x0000000a1615b981 */ /* 0x0002a2000c2e1900 */
[----:B----4-:R-:W-:Y:S01]  /*0280*/  IMAD.WIDE R14, R15, 0x4, R2 ;  /* 0x000000040f0e7825 */ /* 0x010fe200078e0202 */
[----:B------:R-:W-:-:S03]  /*0290*/  PLOP3.LUT P3, PT, PT, PT, UP0, 0x80, 0x0 ;  /* 0x000000000000781c */ /* 0x000fc60003f6f008 */
[C---:B0--3--:R-:W-:Y:S01]  /*02a0*/  VIADD R5, R27.reuse, 0x2000 ;  /* 0x000020001b057836 */ /* 0x049fe20000000000 */
[----:B------:R-:W3:Y:S01]  /*02b0*/  @!P2 LDG.E.EL R12, desc[UR10][R14.64] ;  /* 0x0000000a0e0ca981 */ /* 0x000ee2000c2e1900 */
[----:B------:R-:W-:Y:S01]  /*02c0*/  PLOP3.LUT P2, PT, PT, PT, UP0, 0x80, 0x0 ;  /* 0x000000000000781c */ /* 0x000fe20003f4f008 */
[----:B------:R-:W-:Y:S02]  /*02d0*/  VIADD R29, R27, 0x1000 ;  /* 0x000010001b1d7836 */ /* 0x000fe40000000000 */
[----:B------:R-:W-:Y:S01]  /*02e0*/  IMAD.WIDE R4, R5, 0x4, R2 ;  /* 0x0000000405047825 */ /* 0x000fe200078e0202 */
[----:B------:R-:W-:-:S03]  /*02f0*/  PLOP3.LUT P1, PT, PT, PT, UP0, 0x80, 0x0 ;  /* 0x000000000000781c */ /* 0x000fc60003f2f008 */
[----:B------:R-:W-:Y:S01]  /*0300*/  IMAD.MOV.U32 R10, RZ, RZ, RZ ;  /* 0x000000ffff0a7224 */ /* 0x000fe200078e00ff */
[----:B------:R0:W4:Y:S01]  /*0310*/  @!P0 LDG.E.EL R24, desc[UR10][R4.64] ;  /* 0x0000000a04188981 */ /* 0x000122000c2e1900 */
[----:B-1----:R-:W-:Y:S01]  /*0320*/  IMAD.WIDE R22, R29, 0x4, R2 ;  /* 0x000000041d167825 */ /* 0x002fe200078e0202 */
[----:B------:R-:W-:-:S04]  /*0330*/  IADD3 R19, R27, 0x3000, RZ ;  /* 0x000030001b137810 */ /* 0x000fc80007ffe0ff */
[----:B------:R-:W2:Y:S01]  /*0340*/  @!P3 LDG.E.EL R10, desc[UR10][R22.64] ;  /* 0x0000000a160ab981 */ /* 0x000ea2000c2e1900 */
[----:B0-----:R-:W-:-:S04]  /*0350*/  IMAD.WIDE R4, R27, 0x4, R2 ;  /* 0x000000041b047825 */ /* 0x001fc800078e0202 */
[----:B------:R-:W-:Y:S01]  /*0360*/  IMAD.WIDE R18, R19, 0x4, R2 ;  /* 0x0000000413127825 */ /* 0x000fe200078e0202 */
[----:B------:R0:W3:Y:S01]  /*0370*/  @!P2 LDG.E.EL R25, desc[UR10][R4.64] ;  /* 0x0000000a0419a981 */ /* 0x0000e2000c2e1900 */
[----:B------:R-:W-:-:S03]  /*0380*/  PLOP3.LUT P0, PT, PT, PT, UP0, 0x80, 0x0 ;  /* 0x000000000000781c */ /* 0x000fc60003f0f008 */
[----:B------:R1:W3:Y:S01]  /*0390*/  @!P1 LDG.E.EL R13, desc[UR10][R18.64] ;  /* 0x0000000a120d9981 */ /* 0x0002e2000c2e1900 */
[----:B------:R-:W-:Y:S02]  /*03a0*/  PLOP3.LUT P1, PT, PT, PT, UP0, 0x80, 0x0 ;  /* 0x000000000000781c */ /* 0x000fe40003f2f008 */
[----:B------:R-:W-:Y:S02]  /*03b0*/  PLOP3.LUT P4, PT, PT, PT, UP0, 0x80, 0x0 ;  /* 0x000000000000781c */ /* 0x000fe40003f8f008 */
[----:B------:R-:W-:Y:S01]  /*03c0*/  IADD3 R6, R27, 0x6000, RZ ;  /* 0x000060001b067810 */ /* 0x000fe20007ffe0ff */
[----:B0-----:R-:W-:Y:S01]  /*03d0*/  VIADD R5, R27, 0x7000 ;  /* 0x000070001b057836 */ /* 0x001fe20000000000 */
[----:B------:R-:W-:Y:S01]  /*03e0*/  PLOP3.LUT P2, PT, PT, PT, UP0, 0x80, 0x0 ;  /* 0x000000000000781c */ /* 0x000fe20003f4f008 */
[----:B------:R-:W-:Y:S01]  /*03f0*/  IMAD.MOV.U32 R0, RZ, RZ, RZ ;  /* 0x000000ffff007224 */ /* 0x000fe200078e00ff */
[----:B-1----:R-:W-:Y:S01]  /*0400*/  CS2R R18, SRZ ;  /* 0x0000000000127805 */ /* 0x002fe2000001ff00 */
[----:B------:R-:W-:Y:S01]  /*0410*/  IMAD.WIDE R14, R6, 0x4, R2 ;  /* 0x00000004060e7825 */ /* 0x000fe200078e0202 */
[----:B------:R-:W-:Y:S01]  /*0420*/  LOP3.LUT R6, R9, 0x7f, R26, 0xf8, !PT ;  /* 0x0000007f09067812 */ /* 0x000fe200078ef81a */
[----:B------:R-:W-:-:S02]  /*0430*/  HFMA2.MMA R9, -RZ, RZ, 0, 0 ;  /* 0x00000000ff097435 */ /* 0x000fc400000001ff */
[----:B------:R-:W-:-:S04]  /*0440*/  IMAD.WIDE R22, R5, 0x4, R2 ;  /* 0x0000000405167825 */ /* 0x000fc800078e0202 */
[----:B-----5:R-:W-:Y:S01]  /*0450*/  IMAD.WIDE R28, R29, 0x4, R16 ;  /* 0x000000041d1c7825 */ /* 0x020fe200078e0210 */
[----:B------:R0:W5:Y:S01]  /*0460*/  @!P1 LDG.E.EL R19, desc[UR10][R22.64] ;  /* 0x0000000a16139981 */ /* 0x000162000c2e1900 */
[----:B------:R-:W-:Y:S02]  /*0470*/  LEA R4, R6, UR9, 0x5 ;  /* 0x0000000906047c11 */ /* 0x000fe4000f8e28ff */
[----:B------:R-:W-:Y:S01]  /*0480*/  PLOP3.LUT P1, PT, PT, PT, UP0, 0x80, 0x0 ;  /* 0x000000000000781c */ /* 0x000fe20003f2f008 */
[----:B------:R1:W5:Y:S01]  /*0490*/  @!P0 LDG.E.EL R18, desc[UR10][R28.64] ;  /* 0x0000000a1c128981 */ /* 0x000362000c2e1900 */
[----:B------:R-:W-:-:S03]  /*04a0*/  PLOP3.LUT P0, PT, PT, PT, UP0, 0x80, 0x0 ;  /* 0x000000000000781c */ /* 0x000fc60003f0f008 */
[----:B------:R1:W5:Y:S01]  /*04b0*/  @!P4 LDG.E.EL R0, desc[UR10][R14.64] ;  /* 0x0000000a0e00c981 */ /* 0x000362000c2e1900 */
[C---:B------:R-:W-:Y:S01]  /*04c0*/  VIADD R6, R4.reuse, 0x2000 ;  /* 0x0000200004067836 */ /* 0x040fe20000000000 */
[----:B0-----:R-:W-:Y:S01]  /*04d0*/  CS2R R22, SRZ ;  /* 0x0000000000167805 */ /* 0x001fe2000001ff00 */
[----:B-1----:R-:W-:Y:S02]  /*04e0*/  VIADD R29, R4, 0x3000 ;  /* 0x00003000041d7836 */ /* 0x002fe40000000000 */
[----:B------:R-:W-:-:S05]  /*04f0*/  IMAD.WIDE R14, R27, 0x4, R16 ;  /* 0x000000041b0e7825 */ /* 0x000fca00078e0210 */
[----:B------:R0:W5:Y:S01]  /*0500*/  @!P2 LDG.E.EL R9, desc[UR10][R14.64] ;  /* 0x0000000a0e09a981 */ /* 0x000162000c2e1900 */
[----:B------:R-:W-:-:S05]  /*0510*/  IMAD.WIDE R28, R29, 0x4, R16 ;  /* 0x000000041d1c7825 */ /* 0x000fca00078e0210 */
[----:B------:R-:W5:Y:S01]  /*0520*/  @!P1 LDG.E.EL R22, desc[UR10][R28.64] ;  /* 0x0000000a1c169981 */ /* 0x000f62000c2e1900 */
[----:B0-----:R-:W-:-:S05]  /*0530*/  IMAD.WIDE R14, R6, 0x4, R16 ;  /* 0x00000004060e7825 */ /* 0x001fca00078e0210 */
[----:B------:R0:W5:Y:S01]  /*0540*/  @!P0 LDG.E.EL R23, desc[UR10][R14.64] ;  /* 0x0000000a0e178981 */ /* 0x000162000c2e1900 */
[----:B------:R-:W-:Y:S02]  /*0550*/  PLOP3.LUT P0, PT, PT, PT, UP0, 0x80, 0x0 ;  /* 0x000000000000781c */ /* 0x000fe40003f0f008 */
[----:B------:R-:W-:Y:S02]  /*0560*/  IADD3 R27, R27, 0x5000, RZ ;  /* 0x000050001b1b7810 */ /* 0x000fe40007ffe0ff */
[----:B------:R-:W-:-:S03]  /*0570*/  PLOP3.LUT P1, PT, PT, PT, UP0, 0x80, 0x0 ;  /* 0x000000000000781c */ /* 0x000fc60003f2f008 */
[----:B0-----:R-:W-:Y:S01]  /*0580*/  IMAD.WIDE R14, R27, 0x4, R2 ;  /* 0x000000041b0e7825 */ /* 0x001fe200078e0202 */
[----:B------:R-:W-:-:S03]  /*0590*/  CS2R R2, SRZ ;  /* 0x0000000000027805 */ /* 0x000fc6000001ff00 */
[----:B------:R-:W-:-:S03]  /*05a0*/  VIADD R27, R4, 0x4000 ;  /* 0x00004000041b7836 */ /* 0x000fc60000000000 */
[----:B------:R0:W5:Y:S01]  /*05b0*/  @!P0 LDG.E.EL R2, desc[UR10][R14.64] ;  /* 0x0000000a0e028981 */ /* 0x000162000c2e1900 */
[----:B------:R-:W-:Y:S01]  /*05c0*/  PLOP3.LUT P0, PT, PT, PT, UP0, 0x80, 0x0 ;  /* 0x000000000000781c */ /* 0x000fe20003f0f008 */
[----:B------:R-:W-:Y:S01]  /*05d0*/  VIADD R29, R4, 0x5000 ;  /* 0x00005000041d7836 */ /* 0x000fe20000000000 */
[----:B------:R-:W-:Y:S01]  /*05e0*/  PLOP3.LUT P2, PT, PT, PT, UP0, 0x80, 0x0 ;  /* 0x000000000000781c */ /* 0x000fe20003f4f008 */
[----:B0-----:R-:W-:Y:S01]  /*05f0*/  IMAD.WIDE R14, R27, 0x4, R16 ;  /* 0x000000041b0e7825 */ /* 0x001fe200078e0210 */
[----:B------:R-:W-:-:S04]  /*0600*/  IADD3 R27, R4, 0x6000, RZ ;  /* 0x00006000041b7810 */ /* 0x000fc80007ffe0ff */
[----:B------:R0:W5:Y:S01]  /*0610*/  @!P1 LDG.E.EL R3, desc[UR10][R14.64] ;  /* 0x0000000a0e039981 */ /* 0x000162000c2e1900 */
[----:B------:R-:W-:Y:S01]  /*0620*/  PLOP3.LUT P1, PT, PT, PT, UP0, 0x80, 0x0 ;  /* 0x000000000000781c */ /* 0x000fe20003f2f008 */
[----:B------:R-:W-:Y:S01]  /*0630*/  IMAD.WIDE R28, R29, 0x4, R16 ;  /* 0x000000041d1c7825 */ /* 0x000fe200078e0210 */
[----:B------:R-:W-:-:S03]  /*0640*/  MOV R6, RZ ;  /* 0x000000ff00067202 */ /* 0x000fc60000000f00 */
[----:B------:R-:W-:Y:S02]  /*0650*/  IMAD.MOV.U32 R4, RZ, RZ, RZ ;  /* 0x000000ffff047224 */ /* 0x000fe400078e00ff */
[----:B0-----:R-:W-:-:S04]  /*0660*/  IMAD.WIDE R14, R27, 0x4, R16 ;  /* 0x000000041b0e7825 */ /* 0x001fc800078e0210 */
[----:B------:R-:W5:Y:S01]  /*0670*/  @!P0 LDG.E.EL R4, desc[UR10][R28.64] ;  /* 0x0000000a1c048981 */ /* 0x000f62000c2e1900 */
[----:B------:R-:W-:-:S04]  /*0680*/  IMAD.WIDE R16, R5, 0x4, R16 ;  /* 0x0000000405107825 */ /* 0x000fc800078e0210 */
[----:B------:R-:W-:Y:S01]  /*0690*/  IMAD.MOV.U32 R5, RZ, RZ, RZ ;  /* 0x000000ffff057224 */ /* 0x000fe200078e00ff */
[----:B------:R-:W5:Y:S05]  /*06a0*/  @!P2 LDG.E.EL R6, desc[UR10][R16.64] ;  /* 0x0000000a1006a981 */ /* 0x000f6a000c2e1900 */
[----:B------:R0:W5:Y:S01]  /*06b0*/  @!P1 LDG.E.EL R5, desc[UR10][R14.64] ;  /* 0x0000000a0e059981 */ /* 0x000162000c2e1900 */
[----:B------:R-:W-:Y:S01]  /*06c0*/  PLOP3.LUT P0, PT, PT, PT, UP0, 0x80, 0x0 ;  /* 0x000000000000781c */ /* 0x000fe20003f0f008 */
[----:B------:R-:W-:Y:S01]  /*06d0*/  UMOV UR4, URZ ;  /* 0x0000003f00047c82 */ /* 0x000fe20008000000 */
[----:B------:R-:W-:Y:S01]  /*06e0*/  PLOP3.LUT P2, PT, PT, PT, UP0, 0x80, 0x0 ;  /* 0x000000000000781c */ /* 0x000fe20003f4f008 */
[----:B0-----:R-:W-:Y:S01]  /*06f0*/  IMAD.MOV.U32 R15, RZ, RZ, 0x3e800000 ;  /* 0x3e800000ff0f7424 */ /* 0x001fe200078e00ff */
[----:B------:R-:W-:Y:S01]  /*0700*/  PLOP3.LUT P3, PT, PT, PT, UP0, 0x80, 0x0 ;  /* 0x000000000000781c */ /* 0x000fe20003f6f008 */
[----:B------:R-:W-:Y:S01]  /*0710*/  UMOV UR5, URZ ;  /* 0x0000003f00057c82 */ /* 0x000fe20008000000 */
[----:B------:R-:W-:Y:S01]  /*0720*/  UMOV UR6, URZ ;  /* 0x0000003f00067c82 */ /* 0x000fe20008000000 */
[----:B------:R-:W-:Y:S01]  /*0730*/  SHF.L.U32 R26, R26, 0x2, RZ ;  /* 0x000000021a1a7819 */ /* 0x000fe200000006ff */
[----:B------:R-:W-:Y:S01]  /*0740*/  IMAD.SHL.U32 R14, R7, 0x400, RZ ;  /* 0x00000400070e7824 */ /* 0x000fe200078e00ff */
[----:B------:R-:W0:Y:S01]  /*0750*/  S2UR UR8, SR_CgaCtaId ;  /* 0x00000000000879c3 */ /* 0x000e220000008800 */
[----:B------:R-:W-:-:S03]  /*0760*/  UMOV UR7, 0x400 ;  /* 0x0000040000077882 */ /* 0x000fc60000000000 */
[----:B------:R-:W-:-:S13]  /*0770*/  @!P0 R2UR UR4, R20 ;  /* 0x00000000140482ca */ /* 0x000fda00000e0000 */
[----:B------:R-:W-:-:S04]  /*0780*/  IMAD.U32 R20, RZ, RZ, UR4 ;  /* 0x00000004ff147e24 */ /* 0x000fc8000f8e00ff */
[----:B------:R-:W-:-:S04]  /*0790*/  FADD R20, R20, 9.9999997473787516356e-06 ;  /* 0x3727c5ac14147421 */ /* 0x000fc80000000000 */
[----:B------:R-:W1:Y:S02]  /*07a0*/  MUFU.SQRT R27, R20 ;  /* 0x00000014001b7308 */ /* 0x000e640000002000 */
[C---:B-1----:R-:W-:Y:S02]  /*07b0*/  FSETP.GT.AND P0, PT, R27.reuse, 8.50705917302346158658e+37, PT ;  /* 0x7e8000001b00780b */ /* 0x042fe40003f04000 */
[----:B------:R-:W-:Y:S02]  /*07c0*/  FSETP.GEU.AND P1, PT, R27, 1.175494350822287508e-38, PT ;  /* 0x008000001b00780b */ /* 0x000fe40003f2e000 */
[----:B------:R-:W-:-:S09]  /*07d0*/  FSEL R15, R15, 1, P0 ;  /* 0x3f8000000f0f7808 */ /* 0x000fd20000000000 */
[----:B------:R-:W-:Y:S01]  /*07e0*/  @P0 FMUL R27, R27, 0.25 ;  /* 0x3e8000001b1b0820 */ /* 0x000fe20000400000 */
[----:B------:R-:W-:-:S03]  /*07f0*/  PLOP3.LUT P0, PT, PT, PT, UP0, 0x80, 0x0 ;  /* 0x000000000000781c */ /* 0x000fc60003f0f008 */
[----:B------:R-:W-:Y:S01]  /*0800*/  @!P1 FMUL R27, R27, 16777216 ;  /* 0x4b8000001b1b9820 */ /* 0x000fe20000400000 */
[----:B------:R-:W-:-:S03]  /*0810*/  UMOV UR4, URZ ;  /* 0x0000003f00047c82 */ /* 0x000fc60008000000 */
[----:B------:R-:W1:Y:S01]  /*0820*/  MUFU.RCP R16, R27 ;  /* 0x0000001b00107308 */ /* 0x000e620000001000 */
[----:B--2---:R-:W-:Y:S01]  /*0830*/  @!P2 R2UR UR4, R11 ;  /* 0x000000000b04a2ca */ /* 0x004fe200000e0000 */
[----:B------:R-:W-:-:S04]  /*0840*/  @!P1 FMUL R15, R15, 16777216 ;  /* 0x4b8000000f0f9820 */ /* 0x000fc80000400000 */
[----:B------:R-:W-:Y:S02]  /*0850*/  @!P0 R2UR UR5, R8 ;  /* 0x00000000080582ca */ /* 0x000fe400000e0000 */
[----:B------:R-:W2:Y:S01]  /*0860*/  S2R R8, SR_TID.X ;  /* 0x0000000000087919 */ /* 0x000ea20000002100 */
[----:B------:R-:W-:-:S05]  /*0870*/  @!P3 R2UR UR6, R21 ;  /* 0x000000001506b2ca */ /* 0x000fca00000e0000 */
[----:B------:R-:W-:Y:S01]  /*0880*/  FADD R11, R10, -UR4 ;  /* 0x800000040a0b7e21 */ /* 0x000fe20008000000 */
[----:B-1----:R-:W-:Y:S01]  /*0890*/  FMUL R16, R16, R15 ;  /* 0x0000000f10107220 */ /* 0x002fe20000400000 */
[----:B------:R-:W-:Y:S01]  /*08a0*/  SHF.R.S32.HI R15, RZ, 0x15, R7 ;  /* 0x00000015ff0f7819 */ /* 0x000fe20000011407 */
[----:B---3--:R-:W-:Y:S01]  /*08b0*/  FADD R25, R25, -UR4 ;  /* 0x8000000419197e21 */ /* 0x008fe20008000000 */
[----:B------:R-:W-:Y:S01]  /*08c0*/  LOP3.LUT R7, R26, 0x1fc, RZ, 0xc0, !PT ;  /* 0x000001fc1a077812 */ /* 0x000fe200078ec0ff */
[C---:B------:R-:W-:Y:S01]  /*08d0*/  FMUL R10, R16.reuse, R11 ;  /* 0x0000000b100a7220 */ /* 0x040fe20000400000 */
[----:B------:R-:W-:Y:S01]  /*08e0*/  SGXT R15, R15, 0x1 ;  /* 0x000000010f0f781a */ /* 0x000fe20000000200 */
[----:B------:R-:W-:Y:S01]  /*08f0*/  FMUL R11, R16, R25 ;  /* 0x00000019100b7220 */ /* 0x000fe20000400000 */
[----:B------:R-:W-:Y:S01]  /*0900*/  LOP3.LUT R20, R7, R14, RZ, 0xfc, !PT ;  /* 0x0000000e07147212 */ /* 0x000fe200078efcff */
[----:B------:R-:W-:Y:S01]  /*0910*/  IMAD.U32 R26, RZ, RZ, UR5 ;  /* 0x00000005ff1a7e24 */ /* 0x000fe2000f8e00ff */
[----:B------:R-:W-:-:S02]  /*0920*/  MOV R25, UR5 ;  /* 0x0000000500197c02 */ /* 0x000fc40008000f00 */
[----:B------:R-:W-:Y:S01]  /*0930*/  LEA.HI R17, R15, R20, RZ, 0xc ;  /* 0x000000140f117211 */ /* 0x000fe200078f60ff */
[----:B------:R-:W-:Y:S01]  /*0940*/  FFMA R11, R11, R26, UR6 ;  /* 0x000000060b0b7e23 */ /* 0x000fe2000800001a */
[----:B------:R-:W-:Y:S01]  /*0950*/  FADD R13, R13, -UR4 ;  /* 0x800000040d0d7e21 */ /* 0x000fe20008000000 */
[----:B------:R-:W-:Y:S01]  /*0960*/  FFMA R10, R10, R25, UR6 ;  /* 0x000000060a0a7e23 */ /* 0x000fe20008000019 */
[----:B----4-:R-:W-:Y:S01]  /*0970*/  FADD R25, R24, -UR4 ;  /* 0x8000000418197e21 */ /* 0x010fe20008000000 */
[----:B------:R-:W-:Y:S01]  /*0980*/  LOP3.LUT R21, R17, 0xfffff000, RZ, 0xc0, !PT ;  /* 0xfffff00011157812 */ /* 0x000fe200078ec0ff */
[----:B------:R-:W-:Y:S01]  /*0990*/  IMAD.U32 R24, RZ, RZ, UR5 ;  /* 0x00000005ff187e24 */ /* 0x000fe2000f8e00ff */
[C---:B------:R-:W-:Y:S01]  /*09a0*/  FSETP.GEU.AND P0, PT, R11.reuse, RZ, PT ;  /* 0x000000ff0b00720b */ /* 0x040fe20003f0e000 */
[C---:B------:R-:W-:Y:S01]  /*09b0*/  FMUL R25, R16.reuse, R25 ;  /* 0x0000001910197220 */ /* 0x040fe20000400000 */
[----:B------:R-:W-:Y:S01]  /*09c0*/  FMUL R13, R16, R13 ;  /* 0x0000000d100d7220 */ /* 0x000fe20000400000 */
[----:B------:R-:W-:Y:S01]  /*09d0*/  IMAD.IADD R21, R20, 0x1, -R21 ;  /* 0x0000000114157824 */ /* 0x000fe200078e0a15 */
[----:B------:R-:W-:Y:S01]  /*09e0*/  FSEL R20, R11, RZ, P0 ;  /* 0x000000ff0b147208 */ /* 0x000fe20000000000 */
[----:B------:R-:W-:Y:S01]  /*09f0*/  FFMA R25, R25, R24, UR6 ;  /* 0x0000000619197e23 */ /* 0x000fe20008000018 */
[----:B------:R-:W-:Y:S01]  /*0a00*/  FFMA R11, R13, R26, UR6 ;  /* 0x000000060d0b7e23 */ /* 0x000fe2000800001a */
[----:B------:R-:W-:-:S03]  /*0a10*/  FSETP.GEU.AND P2, PT, R10, RZ, PT ;  /* 0x000000ff0a00720b */ /* 0x000fc60003f4e000 */
[----:B------:R-:W-:Y:S02]  /*0a20*/  FSETP.GEU.AND P1, PT, R25, RZ, PT ;  /* 0x000000ff1900720b */ /* 0x000fe40003f2e000 */
[----:B------:R-:W-:Y:S01]  /*0a30*/  FSETP.GEU.AND P0, PT, R11, RZ, PT ;  /* 0x000000ff0b00720b */ /* 0x000fe20003f0e000 */
[----:B0-----:R-:W-:-:S03]  /*0a40*/  UPRMT UR7, UR8, 0x654, UR7 ;  /* 0x0000065408077896 */ /* 0x001fc60008000007 */
[----:B------:R-:W-:Y:S01]  /*0a50*/  FSEL R11, R11, RZ, P0 ;  /* 0x000000ff0b0b7208 */ /* 0x000fe20000000000 */
[----:B-----5:R-:W-:Y:S01]  /*0a60*/  FADD R13, R20, R9 ;  /* 0x00000009140d7221 */ /* 0x020fe20000000000 */
[----:B--2---:R-:W-:Y:S02]  /*0a70*/  LOP3.LUT R20, R8, 0x7f, RZ, 0xc0, !PT ;  /* 0x0000007f08147812 */ /* 0x004fe400078ec0ff */
[----:B------:R-:W-:Y:S02]  /*0a80*/  FSEL R9, R10, RZ, P2 ;  /* 0x000000ff0a097208 */ /* 0x000fe40001000000 */
[----:B------:R-:W-:Y:S01]  /*0a90*/  FSEL R8, R25, RZ, P1 ;  /* 0x000000ff19087208 */ /* 0x000fe20000800000 */
[----:B------:R-:W-:Y:S01]  /*0aa0*/  FADD R22, R11, R22 ;  /* 0x000000160b167221 */ /* 0x000fe20000000000 */
[----:B------:R-:W-:Y:S01]  /*0ab0*/  LEA R20, R20, UR7, 0x2 ;  /* 0x0000000714147c11 */ /* 0x000fe2000f8e10ff */
[----:B------:R-:W-:Y:S02]  /*0ac0*/  FADD R27, R9, R18 ;  /* 0x00000012091b7221 */ /* 0x000fe40000000000 */
[----:B------:R-:W-:-:S02]  /*0ad0*/  FADD R29, R8, R23 ;  /* 0x00000017081d7221 */ /* 0x000fc40000000000 */
[----:B------:R0:W-:Y:S04]  /*0ae0*/  STS [R20], R13 ;  /* 0x0000000d14007388 */ /* 0x0001e80000000800 */
[----:B------:R1:W-:Y:S04]  /*0af0*/  STS [R20+0x200], R27 ;  /* 0x0002001b14007388 */ /* 0x0003e80000000800 */
[----:B------:R-:W-:Y:S04]  /*0b00*/  STS [R20+0x400], R29 ;  /* 0x0004001d14007388 */ /* 0x000fe80000000800 */
[----:B------:R2:W-:Y:S01]  /*0b10*/  STS [R20+0x600], R22 ;  /* 0x0006001614007388 */ /* 0x0005e20000000800 */
[----:B------:R-:W-:Y:S01]  /*0b20*/  MOV R10, UR9 ;  /* 0x00000009000a7c02 */ /* 0x000fe20008000f00 */
[----:B------:R-:W-:Y:S01]  /*0b30*/  FADD R25, R19, -UR4 ;  /* 0x8000000413197e21 */ /* 0x000fe20008000000 */
[----:B------:R-:W-:Y:S01]  /*0b40*/  LEA R18, R7, UR7, 0x2 ;  /* 0x0000000707127c11 */ /* 0x000fe2000f8e10ff */
[----:B------:R-:W-:Y:S01]  /*0b50*/  FADD R23, R12, -UR4 ;  /* 0x800000040c177e21 */ /* 0x000fe20008000000 */
[----:B------:R-:W-:Y:S01]  /*0b60*/  FADD R19, R0, -UR4 ;  /* 0x8000000400137e21 */ /* 0x000fe20008000000 */
[----:B0-----:R-:W-:Y:S01]  /*0b70*/  FADD R13, R2, -UR4 ;  /* 0x80000004020d7e21 */ /* 0x001fe20008000000 */
[----:B------:R-:W-:Y:S01]  /*0b80*/  IMAD R21, R10, 0x1000, R21 ;  /* 0x000010000a157824 */ /* 0x000fe200078e0215 */
[----:B------:R-:W-:Y:S01]  /*0b90*/  BAR.SYNC.DEFER_BLOCKING 0x0 ;  /* 0x0000000000007b1d */ /* 0x000fe20000010000 */
[C---:B------:R-:W-:Y:S01]  /*0ba0*/  FMUL R0, R16.reuse, R25 ;  /* 0x0000001910007220 */ /* 0x040fe20000400000 */
[C---:B------:R-:W-:Y:S01]  /*0bb0*/  FMUL R23, R16.reuse, R23 ;  /* 0x0000001710177220 */ /* 0x040fe20000400000 */
[C---:B------:R-:W-:Y:S01]  /*0bc0*/  FMUL R2, R16.reuse, R19 ;  /* 0x0000001310027220 */ /* 0x040fe20000400000 */
[----:B------:R-:W-:Y:S01]  /*0bd0*/  MOV R25, UR5 ;  /* 0x0000000500197c02 */ /* 0x000fe20008000f00 */
[----:B------:R-:W-:Y:S01]  /*0be0*/  FMUL R16, R16, R13 ;  /* 0x0000000d10107220 */ /* 0x000fe20000400000 */
[----:B------:R-:W-:-:S02]  /*0bf0*/  IMAD.U32 R19, RZ, RZ, UR5 ;  /* 0x00000005ff137e24 */ /* 0x000fc4000f8e00ff */
[----:B-1----:R-:W-:Y:S02]  /*0c00*/  IMAD.U32 R27, RZ, RZ, UR5 ;  /* 0x00000005ff1b7e24 */ /* 0x002fe4000f8e00ff */
[----:B------:R-:W-:Y:S01]  /*0c10*/  FFMA R23, R23, R24, UR6 ;  /* 0x0000000617177e23 */ /* 0x000fe20008000018 */
[----:B------:R-:W-:Y:S01]  /*0c20*/  FFMA R16, R16, R19, UR6 ;  /* 0x0000000610107e23 */ /* 0x000fe20008000013 */
[----:B------:R-:W-:Y:S01]  /*0c30*/  FFMA R2, R2, R25, UR6 ;  /* 0x0000000602027e23 */ /* 0x000fe20008000019 */
[----:B------:R-:W-:Y:S01]  /*0c40*/  FFMA R0, R0, R27, UR6 ;  /* 0x0000000600007e23 */ /* 0x000fe2000800001b */
[----:B------:R-:W-:Y:S01]  /*0c50*/  IMAD.SHL.U32 R17, R17, 0x20, RZ ;  /* 0x0000002011117824 */ /* 0x000fe200078e00ff */
[----:B------:R-:W0:Y:S01]  /*0c60*/  LDS.128 R8, [R18] ;  /* 0x0000000012087984 */ /* 0x000e220000000c00 */
[----:B------:R-:W-:Y:S01]  /*0c70*/  BAR.SYNC.DEFER_BLOCKING 0x0 ;  /* 0x0000000000007b1d */ /* 0x000fe20000010000 */
[----:B------:R-:W-:Y:S02]  /*0c80*/  FSETP.GEU.AND P3, PT, R23, RZ, PT ;  /* 0x000000ff1700720b */ /* 0x000fe40003f6e000 */
[----:B------:R-:W-:-:S02]  /*0c90*/  FSETP.GEU.AND P2, PT, R16, RZ, PT ;  /* 0x000000ff1000720b */ /* 0x000fc40003f4e000 */
[----:B------:R-:W-:-:S03]  /*0ca0*/  FSETP.GEU.AND P1, PT, R2, RZ, PT ;  /* 0x000000ff0200720b */ /* 0x000fc60003f2e000 */
[----:B------:R-:W1:Y:S01]  /*0cb0*/  LDC.64 R12, c[0x0][0x240] ;  /* 0x00009000ff0c7b82 */ /* 0x000e620000000a00 */
[----:B------:R-:W-:Y:S02]  /*0cc0*/  FSETP.GEU.AND P0, PT, R0, RZ, PT ;  /* 0x000000ff0000720b */ /* 0x000fe40003f0e000 */
[----:B------:R-:W-:Y:S02]  /*0cd0*/  LOP3.LUT R24, R17, 0xfffe0000, RZ, 0xc0, !PT ;  /* 0xfffe000011187812 */ /* 0x000fe400078ec0ff */
[----:B--2---:R-:W-:Y:S02]  /*0ce0*/  FSEL R22, R23, RZ, P3 ;  /* 0x000000ff17167208 */ /* 0x004fe40001800000 */
[----:B------:R-:W-:Y:S02]  /*0cf0*/  FSEL R17, R16, RZ, P2 ;  /* 0x000000ff10117208 */ /* 0x000fe40001000000 */
[----:B------:R-:W-:Y:S02]  /*0d00*/  FSEL R2, R2, RZ, P1 ;  /* 0x000000ff02027208 */ /* 0x000fe40000800000 */
[----:B------:R-:W-:Y:S01]  /*0d10*/  FSEL R19, R0, RZ, P0 ;  /* 0x000000ff00137208 */ /* 0x000fe20000000000 */
[----:B------:R-:W-:Y:S01]  /*0d20*/  FADD R17, R17, R4 ;  /* 0x0000000411117221 */ /* 0x000fe20000000000 */
[----:B------:R-:W-:Y:S01]  /*0d30*/  IADD3 R23, R21, R24, RZ ;  /* 0x0000001815177210 */ /* 0x000fe20007ffe0ff */
[----:B------:R-:W-:Y:S01]  /*0d40*/  FADD R21, R22, R3 ;  /* 0x0000000316157221 */ /* 0x000fe20000000000 */
[----:B------:R-:W-:Y:S01]  /*0d50*/  FADD R5, R2, R5 ;  /* 0x0000000502057221 */ /* 0x000fe20000000000 */
[----:B------:R-:W-:Y:S01]  /*0d60*/  FADD R19, R19, R6 ;  /* 0x0000000613137221 */ /* 0x000fe20000000000 */
[----:B------:R2:W-:Y:S04]  /*0d70*/  STS [R20+0x200], R17 ;  /* 0x0002001114007388 */ /* 0x0005e80000000800 */
[----:B------:R2:W-:Y:S04]  /*0d80*/  STS [R20], R21 ;  /* 0x0000001514007388 */ /* 0x0005e80000000800 */
[----:B------:R2:W-:Y:S04]  /*0d90*/  STS [R20+0x400], R5 ;  /* 0x0004000514007388 */ /* 0x0005e80000000800 */
[----:B------:R2:W-:Y:S01]  /*0da0*/  STS [R20+0x600], R19 ;  /* 0x0006001314007388 */ /* 0x0005e20000000800 */
[----:B------:R-:W-:Y:S01]  /*0db0*/  BAR.SYNC.DEFER_BLOCKING 0x0 ;  /* 0x0000000000007b1d */ /* 0x000fe20000010000 */
[----:B------:R-:W-:-:S02]  /*0dc0*/  PLOP3.LUT P0, PT, PT, PT, UP0, 0x80, 0x0 ;  /* 0x000000000000781c */ /* 0x000fc40003f0f008 */
[----:B------:R-:W-:Y:S01]  /*0dd0*/  PLOP3.LUT P1, PT, PT, PT, UP0, 0x40, 0x0 ;  /* 0x000000000000781c */ /* 0x000fe20003f2e808 */
[----:B-1----:R-:W-:-:S04]  /*0de0*/  IMAD.WIDE R2, R23, 0x4, R12 ;  /* 0x0000000417027825 */ /* 0x002fc800078e020c */
[----:B------:R-:W-:-:S06]  /*0df0*/  IMAD.U32 R4, RZ, RZ, UR9 ;  /* 0x00000009ff047e24 */ /* 0x000fcc000f8e00ff */
[----:B0-----:R2:W-:Y:S02]  /*0e00*/  @!P0 STG.E.128 desc[UR10][R2.64], R8 ;  /* 0x0000000802008986 */ /* 0x0015e4000c101d0a */
[----:B------:R-:W-:Y:S05]  /*0e10*/  @!P1 EXIT ;  /* 0x000000000000994d */ /* 0x000fea0003800000 */
[----:B--2---:R-:W0:Y:S01]  /*0e20*/  LDS.128 R8, [R18] ;  /* 0x0000000012087984 */ /* 0x004e220000000c00 */
[----:B------:R-:W-:-:S04]  /*0e30*/  LOP3.LUT R14, R7, 0x200, R14, 0xfe, !PT ;  /* 0x00000200070e7812 */ /* 0x000fc800078efe0e */
[----:B------:R-:W-:-:S04]  /*0e40*/  LEA.HI R15, R15, R14, RZ, 0xc ;  /* 0x0000000e0f0f7211 */ /* 0x000fc800078f60ff */
[C---:B------:R-:W-:Y:S01]  /*0e50*/  LOP3.LUT R3, R15.reuse, 0xfffff000, RZ, 0xc0, !PT ;  /* 0xfffff0000f037812 */ /* 0x040fe200078ec0ff */
[----:B------:R-:W-:-:S03]  /*0e60*/  IMAD.SHL.U32 R15, R15, 0x20, RZ ;  /* 0x000000200f0f7824 */ /* 0x000fc600078e00ff */
[----:B------:R-:W-:Y:S02]  /*0e70*/  IADD3 R3, R14, -R3, RZ ;  /* 0x800000030e037210 */ /* 0x000fe40007ffe0ff */
[----:B------:R-:W-:-:S03]  /*0e80*/  LOP3.LUT R0, R15, 0xfffe0000, RZ, 0xc0, !PT ;  /* 0xfffe00000f007812 */ /* 0x000fc600078ec0ff */
[----:B------:R-:W-:-:S05]  /*0e90*/  IMAD R3, R4, 0x1000, R3 ;  /* 0x0000100004037824 */ /* 0x000fca00078e0203 */
[----:B------:R-:W-:-:S05]  /*0ea0*/  IADD3 R3, R3, R0, RZ ;  /* 0x0000000003037210 */ /* 0x000fca0007ffe0ff */
[----:B------:R-:W-:-:S05]  /*0eb0*/  IMAD.WIDE R12, R3, 0x4, R12 ;  /* 0x00000004030c7825 */ /* 0x000fca00078e020c */
[----:B0-----:R-:W-:Y:S01]  /*0ec0*/  STG.E.128 desc[UR10][R12.64], R8 ;  /* 0x000000080c007986 */ /* 0x001fe2000c101d0a */
[----:B------:R-:W-:Y:S05]  /*0ed0*/  EXIT ;  /* 0x000000000000794d */ /* 0x000fea0003800000 */
.L_x_0:
[----:B------:R-:W-:-:S00]  /*0ee0*/  BRA `(.L_x_0) ;  /* 0xfffffffc00fc7947 */ /* 0x000fc0000383ffff */
[----:B------:R-:W-:-:S00]  /*0ef0*/  NOP ;  /* 0x0000000000007918 */ /* 0x000fc00000000000 */
        /* <DEDUP_REMOVED lines=8> */
.L_x_1:


//--------------------- .nv.global.init           --------------------------
	.section	.nv.global.init,"aw",@progbits
.nv.global.init:
	.type		_$_str,@object
	.size		_$_str,(_$_str_$_2 - _$_str)
_$_str:
        /*0000*/ 	.byte	0x5f, 0x5f, 0x43, 0x55, 0x44, 0x41, 0x5f, 0x46, 0x54, 0x5a, 0x00
	.type		_$_str_$_2,@object
	.size		_$_str_$_2,(.L_1 - _$_str_$_2)
_$_str_$_2:
        /*000b*/ 	.byte	0x5f, 0x5f, 0x43, 0x55, 0x44, 0x41, 0x5f, 0x50, 0x52, 0x45, 0x43, 0x5f, 0x53, 0x51, 0x52, 0x54
        /*001b*/ 	.byte	0x00
.L_1:


//--------------------- .nv.shared.triton_poi_fused__native_batch_norm_legit_no_training_add_relu_18 --------------------------
	.section	.nv.shared.triton_poi_fused__native_batch_norm_legit_no_training_add_relu_18,"aw",@nobits
	.sectionflags	@""
	.align	16
	.zero		1024


//--------------------- .nv.constant0.triton_poi_fused__native_batch_norm_legit_no_training_add_relu_18 --------------------------
	.section	.nv.constant0.triton_poi_fused__native_batch_norm_legit_no_training_add_relu_18,"a",@progbits
	.sectionflags	@""
	.align	4
.nv.constant0.triton_poi_fused__native_batch_norm_legit_no_training_add_relu_18:
	.zero		592
